//
// Generated by NVIDIA NVVM Compiler
//
// Compiler Build ID: CL-36424714
// Cuda compilation tools, release 13.0, V13.0.88
// Based on NVVM 20.0.0
//

.version 9.0
.target sm_100
.address_size 64

	// .globl	_Z15calculate_pixelP5ivec2P6icoloriiii
.global .align 4 .b8 precalc_xorwow_matrix[102400];
.global .align 4 .b8 precalc_xorwow_offset_matrix[102400];
.global .align 4 .b8 mrg32k3aM1[2304];
.global .align 4 .b8 mrg32k3aM2[2304];
.global .align 4 .b8 mrg32k3aM1SubSeq[2016];
.global .align 4 .b8 mrg32k3aM2SubSeq[2016];
.global .align 4 .b8 mrg32k3aM1Seq[2304];
.global .align 4 .b8 mrg32k3aM2Seq[2304];
.const .align 8 .b8 __cr_lgamma_table[72];

.visible .entry _Z15calculate_pixelP5ivec2P6icoloriiii(
	.param .u64 .ptr .align 1 _Z15calculate_pixelP5ivec2P6icoloriiii_param_0,
	.param .u64 .ptr .align 1 _Z15calculate_pixelP5ivec2P6icoloriiii_param_1,
	.param .u32 _Z15calculate_pixelP5ivec2P6icoloriiii_param_2,
	.param .u32 _Z15calculate_pixelP5ivec2P6icoloriiii_param_3,
	.param .u32 _Z15calculate_pixelP5ivec2P6icoloriiii_param_4,
	.param .u32 _Z15calculate_pixelP5ivec2P6icoloriiii_param_5
)
{
	.reg .pred 	%p<2>;
	.reg .b32 	%r<13>;
	.reg .b32 	%f<7>;
	.reg .b64 	%rd<9>;
	.reg .b64 	%fd<7>;

	ld.param.u64 	%rd1, [_Z15calculate_pixelP5ivec2P6icoloriiii_param_0];
	ld.param.u64 	%rd2, [_Z15calculate_pixelP5ivec2P6icoloriiii_param_1];
	ld.param.u32 	%r4, [_Z15calculate_pixelP5ivec2P6icoloriiii_param_2];
	ld.param.u32 	%r2, [_Z15calculate_pixelP5ivec2P6icoloriiii_param_3];
	ld.param.u32 	%r3, [_Z15calculate_pixelP5ivec2P6icoloriiii_param_4];
	mov.u32 	%r5, %ctaid.x;
	mov.u32 	%r6, %ntid.x;
	mov.u32 	%r7, %tid.x;
	mad.lo.s32 	%r1, %r5, %r6, %r7;
	setp.ge.s32 	%p1, %r1, %r4;
	@%p1 bra 	$L__BB0_2;
	cvta.to.global.u64 	%rd3, %rd1;
	cvta.to.global.u64 	%rd4, %rd2;
	mul.wide.s32 	%rd5, %r1, 8;
	add.s64 	%rd6, %rd3, %rd5;
	ld.global.u32 	%r8, [%rd6];
	ld.global.u32 	%r9, [%rd6+4];
	cvt.rn.f32.s32 	%f1, %r8;
	cvt.rn.f32.s32 	%f2, %r9;
	cvt.rn.f32.s32 	%f3, %r2;
	cvt.rn.f32.s32 	%f4, %r3;
	div.rn.f32 	%f5, %f1, %f3;
	div.rn.f32 	%f6, %f2, %f4;
	cvt.f64.f32 	%fd1, %f5;
	mul.f64 	%fd2, %fd1, 0d406FE00000000000;
	cvt.rmi.f64.f64 	%fd3, %fd2;
	cvt.rzi.s32.f64 	%r10, %fd3;
	cvt.f64.f32 	%fd4, %f6;
	mul.f64 	%fd5, %fd4, 0d406FE00000000000;
	cvt.rmi.f64.f64 	%fd6, %fd5;
	cvt.rzi.s32.f64 	%r11, %fd6;
	mul.wide.s32 	%rd7, %r1, 12;
	add.s64 	%rd8, %rd4, %rd7;
	st.global.u32 	[%rd8], %r10;
	st.global.u32 	[%rd8+4], %r11;
	mov.b32 	%r12, 0;
	st.global.u32 	[%rd8+8], %r12;
$L__BB0_2:
	ret;

}


// ===== COMPILED SASS (sm_100) =====

	.target	sm_100

	.elftype	@"ET_EXEC"


//--------------------- .note.nv.tkinfo           --------------------------
	.section	.note.nv.tkinfo,"",@"SHT_NOTE"
	.sectionflags	@"SHF_NOTE_NV_TKINFO"
	.tkinfo
        /*0018*/ 	.word	0x00000002
        /*0030*/ 	.string	""
        /*0030*/ 	.string	"ptxas"
        /*0030*/ 	.string	"Cuda compilation tools, release 13.0, V13.0.88"
        /*0030*/ 	.string	"Build cuda_13.0.r13.0/compiler.36424714_0"
        /*0030*/ 	.string	"-arch sm_100 -m 64 "



//--------------------- .note.nv.cuinfo           --------------------------
	.section	.note.nv.cuinfo,"",@"SHT_NOTE"
	.sectionflags	@"SHF_NOTE_NV_CUINFO"
        /*0018*/ 	.short	0x0002
        /*001a*/ 	.short	0x0064
        /*001c*/ 	.short	0x0082
	.zero		2


//--------------------- .nv.info                  --------------------------
	.section	.nv.info,"",@"SHT_CUDA_INFO"
	.align	4


	//----- nvinfo : EIATTR_REGCOUNT
	.align		4
        /*0000*/ 	.byte	0x04, 0x2f
        /*0002*/ 	.short	(.L_10 - .L_9)
	.align		4
.L_9:
        /*0004*/ 	.word	index@(_Z15calculate_pixelP5ivec2P6icoloriiii)
        /*0008*/ 	.word	0x00000013


	//----- nvinfo : EIATTR_FRAME_SIZE
	.align		4
.L_10:
        /*000c*/ 	.byte	0x04, 0x11
        /*000e*/ 	.short	(.L_12 - .L_11)
	.align		4
.L_11:
        /*0010*/ 	.word	index@($__internal_0_$__cuda_sm3x_div_rn_noftz_f32_slowpath)
        /*0014*/ 	.word	0x00000000


	//----- nvinfo : EIATTR_FRAME_SIZE
	.align		4
.L_12:
        /*0018*/ 	.byte	0x04, 0x11
        /*001a*/ 	.short	(.L_14 - .L_13)
	.align		4
.L_13:
        /*001c*/ 	.word	index@(_Z15calculate_pixelP5ivec2P6icoloriiii)
        /*0020*/ 	.word	0x00000000


	//----- nvinfo : EIATTR_MIN_STACK_SIZE
	.align		4
.L_14:
        /*0024*/ 	.byte	0x04, 0x12
        /*0026*/ 	.short	(.L_16 - .L_15)
	.align		4
.L_15:
        /*0028*/ 	.word	index@(_Z15calculate_pixelP5ivec2P6icoloriiii)
        /*002c*/ 	.word	0x00000000
.L_16:


//--------------------- .nv.compat                --------------------------
	.section	.nv.compat,"",@"SHT_CUDA_COMPAT_INFO"
	.align	4
        /*0000*/ 	.byte	0x02, 0x09, 0x00, 0x00, 0x02, 0x02, 0x01, 0x00, 0x02, 0x05, 0x05, 0x00, 0x03, 0x07, 0x01, 0x01
        /*0010*/ 	.byte	0x02, 0x03, 0x00, 0x00, 0x02, 0x06, 0x01, 0x00, 0x04, 0x0b, 0x08, 0x00, 0x01, 0x00, 0x00, 0x00
        /*0020*/ 	.byte	0x00, 0x00, 0x00, 0x00


//--------------------- .nv.info._Z15calculate_pixelP5ivec2P6icoloriiii --------------------------
	.section	.nv.info._Z15calculate_pixelP5ivec2P6icoloriiii,"",@"SHT_CUDA_INFO"
	.sectionflags	@""
	.align	4


	//----- nvinfo : EIATTR_CUDA_API_VERSION
	.align		4
        /*0000*/ 	.byte	0x04, 0x37
        /*0002*/ 	.short	(.L_18 - .L_17)
.L_17:
        /*0004*/ 	.word	0x00000082


	//----- nvinfo : EIATTR_KPARAM_INFO
	.align		4
.L_18:
        /*0008*/ 	.byte	0x04, 0x17
        /*000a*/ 	.short	(.L_20 - .L_19)
.L_19:
        /*000c*/ 	.word	0x00000000
        /*0010*/ 	.short	0x0005
        /*0012*/ 	.short	0x001c
        /*0014*/ 	.byte	0x00, 0xf0, 0x11, 0x00


	//----- nvinfo : EIATTR_KPARAM_INFO
	.align		4
.L_20:
        /*0018*/ 	.byte	0x04, 0x17
        /*001a*/ 	.short	(.L_22 - .L_21)
.L_21:
        /*001c*/ 	.word	0x00000000
        /*0020*/ 	.short	0x0004
        /*0022*/ 	.short	0x0018
        /*0024*/ 	.byte	0x00, 0xf0, 0x11, 0x00


	//----- nvinfo : EIATTR_KPARAM_INFO
	.align		4
.L_22:
        /*0028*/ 	.byte	0x04, 0x17
        /*002a*/ 	.short	(.L_24 - .L_23)
.L_23:
        /*002c*/ 	.word	0x00000000
        /*0030*/ 	.short	0x0003
        /*0032*/ 	.short	0x0014
        /*0034*/ 	.byte	0x00, 0xf0, 0x11, 0x00


	//----- nvinfo : EIATTR_KPARAM_INFO
	.align		4
.L_24:
        /*0038*/ 	.byte	0x04, 0x17
        /*003a*/ 	.short	(.L_26 - .L_25)
.L_25:
        /*003c*/ 	.word	0x00000000
        /*0040*/ 	.short	0x0002
        /*0042*/ 	.short	0x0010
        /*0044*/ 	.byte	0x00, 0xf0, 0x11, 0x00


	//----- nvinfo : EIATTR_KPARAM_INFO
	.align		4
.L_26:
        /*0048*/ 	.byte	0x04, 0x17
        /*004a*/ 	.short	(.L_28 - .L_27)
.L_27:
        /*004c*/ 	.word	0x00000000
        /*0050*/ 	.short	0x0001
        /*0052*/ 	.short	0x0008
        /*0054*/ 	.byte	0x00, 0xf5, 0x21, 0x00


	//----- nvinfo : EIATTR_KPARAM_INFO
	.align		4
.L_28:
        /*0058*/ 	.byte	0x04, 0x17
        /*005a*/ 	.short	(.L_30 - .L_29)
.L_29:
        /*005c*/ 	.word	0x00000000
        /*0060*/ 	.short	0x0000
        /*0062*/ 	.short	0x0000
        /*0064*/ 	.byte	0x00, 0xf5, 0x21, 0x00


	//----- nvinfo : EIATTR_SPARSE_MMA_MASK
	.align		4
.L_30:
        /*0068*/ 	.byte	0x03, 0x50
        /*006a*/ 	.short	0x0000


	//----- nvinfo : EIATTR_MAXREG_COUNT
	.align		4
        /*006c*/ 	.byte	0x03, 0x1b
        /*006e*/ 	.short	0x00ff


	//----- nvinfo : EIATTR_MERCURY_ISA_VERSION
	.align		4
        /*0070*/ 	.byte	0x03, 0x5f
        /*0072*/ 	.short	0x0101


	//----- nvinfo : EIATTR_VRC_CTA_INIT_COUNT
	.align		4
        /*0074*/ 	.byte	0x02, 0x4a
	.zero		1
	.zero		1


	//----- nvinfo : EIATTR_EXIT_INSTR_OFFSETS
	.align		4
        /*0078*/ 	.byte	0x04, 0x1c
        /*007a*/ 	.short	(.L_32 - .L_31)


	//   ....[0]....
.L_31:
        /*007c*/ 	.word	0x00000070


	//   ....[1]....
        /*0080*/ 	.word	0x00000390


	//----- nvinfo : EIATTR_CRS_STACK_SIZE
	.align		4
.L_32:
        /*0084*/ 	.byte	0x04, 0x1e
        /*0086*/ 	.short	(.L_34 - .L_33)
.L_33:
        /*0088*/ 	.word	0x00000000


	//----- nvinfo : EIATTR_CBANK_PARAM_SIZE
	.align		4
.L_34:
        /*008c*/ 	.byte	0x03, 0x19
        /*008e*/ 	.short	0x0020


	//----- nvinfo : EIATTR_PARAM_CBANK
	.align		4
        /*0090*/ 	.byte	0x04, 0x0a
        /*0092*/ 	.short	(.L_36 - .L_35)
	.align		4
.L_35:
        /*0094*/ 	.word	index@(.nv.constant0._Z15calculate_pixelP5ivec2P6icoloriiii)
        /*0098*/ 	.short	0x0380
        /*009a*/ 	.short	0x0020


	//----- nvinfo : EIATTR_SW_WAR
	.align		4
.L_36:
        /*009c*/ 	.byte	0x04, 0x36
        /*009e*/ 	.short	(.L_38 - .L_37)
.L_37:
        /*00a0*/ 	.word	0x00000008
.L_38:


//--------------------- .nv.callgraph             --------------------------
	.section	.nv.callgraph,"",@"SHT_CUDA_CALLGRAPH"
	.align	4
	.sectionentsize	8
	.align		4
        /*0000*/ 	.word	0x00000000
	.align		4
        /*0004*/ 	.word	0xffffffff
	.align		4
        /*0008*/ 	.word	0x00000000
	.align		4
        /*000c*/ 	.word	0xfffffffe
	.align		4
        /*0010*/ 	.word	0x00000000
	.align		4
        /*0014*/ 	.word	0xfffffffd
	.align		4
        /*0018*/ 	.word	0x00000000
	.align		4
        /*001c*/ 	.word	0xfffffffc


//--------------------- .nv.constant4             --------------------------
	.section	.nv.constant4,"a",@progbits
	.align	8
	.align		8
.nv.constant4:
        /*0000*/ 	.dword	precalc_xorwow_matrix
	.align		8
        /*0008*/ 	.dword	precalc_xorwow_offset_matrix
	.align		8
        /*0010*/ 	.dword	mrg32k3aM1
	.align		8
        /*0018*/ 	.dword	mrg32k3aM2
	.align		8
        /*0020*/ 	.dword	mrg32k3aM1SubSeq
	.align		8
        /*0028*/ 	.dword	mrg32k3aM2SubSeq
	.align		8
        /*0030*/ 	.dword	mrg32k3aM1Seq
	.align		8
        /*0038*/ 	.dword	mrg32k3aM2Seq


//--------------------- .nv.constant3             --------------------------
	.section	.nv.constant3,"a",@progbits
	.align	8
.nv.constant3:
	.type		__cr_lgamma_table,@object
	.size		__cr_lgamma_table,(.L_8 - __cr_lgamma_table)
__cr_lgamma_table:
        /*0000*/ 	.byte	0x00, 0x00, 0x00, 0x00, 0x00, 0x00, 0x00, 0x00, 0x00, 0x00, 0x00, 0x00, 0x00, 0x00, 0x00, 0x00
        /*0010*/ 	.byte	0xef, 0x39, 0xfa, 0xfe, 0x42, 0x2e, 0xe6, 0x3f, 0x02, 0x20, 0x2a, 0xfa, 0x0b, 0xab, 0xfc, 0x3f
        /*0020*/ 	.byte	0xf9, 0x2c, 0x92, 0x7c, 0xa7, 0x6c, 0x09, 0x40, 0xc9, 0x79, 0x44, 0x3c, 0x64, 0x26, 0x13, 0x40
        /*0030*/ 	.byte	0xca, 0x01, 0xcf, 0x3a, 0x27, 0x51, 0x1a, 0x40, 0x30, 0xcc, 0x2d, 0xf3, 0xe1, 0x0c, 0x21, 0x40
        /*0040*/ 	.byte	0x0d, 0xb7, 0xfc, 0x82, 0x8e, 0x35, 0x25, 0x40
.L_8:


//--------------------- .text._Z15calculate_pixelP5ivec2P6icoloriiii --------------------------
	.section	.text._Z15calculate_pixelP5ivec2P6icoloriiii,"ax",@progbits
	.align	128
        .global         _Z15calculate_pixelP5ivec2P6icoloriiii
        .type           _Z15calculate_pixelP5ivec2P6icoloriiii,@function
        .size           _Z15calculate_pixelP5ivec2P6icoloriiii,(.L_x_16 - _Z15calculate_pixelP5ivec2P6icoloriiii)
        .other          _Z15calculate_pixelP5ivec2P6icoloriiii,@"STO_CUDA_ENTRY STV_DEFAULT"
_Z15calculate_pixelP5ivec2P6icoloriiii:
.text._Z15calculate_pixelP5ivec2P6icoloriiii:
[----:B------:R-:W-:Y:S01]  /*0000*/  LDC R1, c[0x0][0x37c] ;  /* 0x0000df00ff017b82 */ /* 0x000fe20000000800 */
[----:B------:R-:W0:Y:S07]  /*0010*/  S2R R3, SR_TID.X ;  /* 0x0000000000037919 */ /* 0x000e2e0000002100 */
[----:B------:R-:W0:Y:S01]  /*0020*/  S2UR UR4, SR_CTAID.X ;  /* 0x00000000000479c3 */ /* 0x000e220000002500 */
[----:B------:R-:W1:Y:S07]  /*0030*/  LDCU UR5, c[0x0][0x390] ;  /* 0x00007200ff0577ac */ /* 0x000e6e0008000800 */
[----:B------:R-:W0:Y:S02]  /*0040*/  LDC R4, c[0x0][0x360] ;  /* 0x0000d800ff047b82 */ /* 0x000e240000000800 */
[----:B0-----:R-:W-:-:S05]  /*0050*/  IMAD R4, R4, UR4, R3 ;  /* 0x0000000404047c24 */ /* 0x001fca000f8e0203 */
[----:B-1----:R-:W-:-:S13]  /*0060*/  ISETP.GE.AND P0, PT, R4, UR5, PT ;  /* 0x0000000504007c0c */ /* 0x002fda000bf06270 */
[----:B------:R-:W-:Y:S05]  /*0070*/  @P0 EXIT ;  /* 0x000000000000094d */ /* 0x000fea0003800000 */
[----:B------:R-:W0:Y:S01]  /*0080*/  LDC.64 R6, c[0x0][0x380] ;  /* 0x0000e000ff067b82 */ /* 0x000e220000000a00 */
[----:B------:R-:W1:Y:S01]  /*0090*/  LDCU.64 UR4, c[0x0][0x358] ;  /* 0x00006b00ff0477ac */ /* 0x000e620008000a00 */
[----:B------:R-:W2:Y:S01]  /*00a0*/  LDCU UR6, c[0x0][0x394] ;  /* 0x00007280ff0677ac */ /* 0x000ea20008000800 */
[----:B0-----:R-:W-:-:S05]  /*00b0*/  IMAD.WIDE R6, R4, 0x8, R6 ;  /* 0x0000000804067825 */ /* 0x001fca00078e0206 */
[----:B-1----:R-:W3:Y:S04]  /*00c0*/  LDG.E R2, desc[UR4][R6.64] ;  /* 0x0000000406027981 */ /* 0x002ee8000c1e1900 */
[----:B------:R0:W4:Y:S01]  /*00d0*/  LDG.E R0, desc[UR4][R6.64+0x4] ;  /* 0x0000040406007981 */ /* 0x000122000c1e1900 */
[----:B--2---:R-:W-:Y:S01]  /*00e0*/  I2FP.F32.S32 R3, UR6 ;  /* 0x0000000600037c45 */ /* 0x004fe20008201400 */
[----:B------:R-:W0:Y:S01]  /*00f0*/  LDCU UR6, c[0x0][0x398] ;  /* 0x00007300ff0677ac */ /* 0x000e220008000800 */
[----:B------:R-:W-:Y:S02]  /*0100*/  BSSY.RECONVERGENT B0, `(.L_x_0) ;  /* 0x000000f000007945 */ /* 0x000fe40003800200 */
[----:B------:R-:W1:Y:S01]  /*0110*/  MUFU.RCP R8, R3 ;  /* 0x0000000300087308 */ /* 0x000e620000001000 */
[----:B0-----:R-:W-:Y:S01]  /*0120*/  I2FP.F32.S32 R7, UR6 ;  /* 0x0000000600077c45 */ /* 0x001fe20008201400 */
[----:B-1----:R-:W-:-:S04]  /*0130*/  FFMA R5, -R3, R8, 1 ;  /* 0x3f80000003057423 */ /* 0x002fc80000000108 */
[----:B------:R-:W-:Y:S01]  /*0140*/  FFMA R5, R8, R5, R8 ;  /* 0x0000000508057223 */ /* 0x000fe20000000008 */
[----:B---3--:R-:W-:-:S04]  /*0150*/  I2FP.F32.S32 R2, R2 ;  /* 0x0000000200027245 */ /* 0x008fc80000201400 */
[----:B------:R-:W0:Y:S01]  /*0160*/  FCHK P0, R2, R3 ;  /* 0x0000000302007302 */ /* 0x000e220000000000 */
[----:B------:R-:W-:Y:S01]  /*0170*/  FFMA R8, R2, R5, RZ ;  /* 0x0000000502087223 */ /* 0x000fe200000000ff */
[----:B----4-:R-:W-:-:S03]  /*0180*/  I2FP.F32.S32 R0, R0 ;  /* 0x0000000000007245 */ /* 0x010fc60000201400 */
[----:B------:R-:W-:-:S04]  /*0190*/  FFMA R9, -R3, R8, R2 ;  /* 0x0000000803097223 */ /* 0x000fc80000000102 */
[----:B------:R-:W-:Y:S01]  /*01a0*/  FFMA R5, R5, R9, R8 ;  /* 0x0000000905057223 */ /* 0x000fe20000000008 */
[----:B0-----:R-:W-:Y:S06]  /*01b0*/  @!P0 BRA `(.L_x_1) ;  /* 0x00000000000c8947 */ /* 0x001fec0003800000 */
[----:B------:R-:W-:-:S07]  /*01c0*/  MOV R6, 0x1e0 ;  /* 0x000001e000067802 */ /* 0x000fce0000000f00 */
[----:B------:R-:W-:Y:S05]  /*01d0*/  CALL.REL.NOINC `($__internal_0_$__cuda_sm3x_div_rn_noftz_f32_slowpath) ;  /* 0x0000000000707944 */ /* 0x000fea0003c00000 */
[----:B------:R-:W-:-:S07]  /*01e0*/  IMAD.MOV.U32 R5, RZ, RZ, R10 ;  /* 0x000000ffff057224 */ /* 0x000fce00078e000a */
.L_x_1:
[----:B------:R-:W-:Y:S05]  /*01f0*/  BSYNC.RECONVERGENT B0 ;  /* 0x0000000000007941 */ /* 0x000fea0003800200 */
.L_x_0:
[----:B------:R-:W0:Y:S01]  /*0200*/  MUFU.RCP R2, R7 ;  /* 0x0000000700027308 */ /* 0x000e220000001000 */
[----:B------:R-:W-:Y:S07]  /*0210*/  BSSY.RECONVERGENT B0, `(.L_x_2) ;  /* 0x000000c000007945 */ /* 0x000fee0003800200 */
[----:B------:R-:W1:Y:S01]  /*0220*/  FCHK P0, R0, R7 ;  /* 0x0000000700007302 */ /* 0x000e620000000000 */
[----:B0-----:R-:W-:-:S04]  /*0230*/  FFMA R3, -R7, R2, 1 ;  /* 0x3f80000007037423 */ /* 0x001fc80000000102 */
[----:B------:R-:W-:-:S04]  /*0240*/  FFMA R3, R2, R3, R2 ;  /* 0x0000000302037223 */ /* 0x000fc80000000002 */
[----:B------:R-:W-:-:S04]  /*0250*/  FFMA R2, R0, R3, RZ ;  /* 0x0000000300027223 */ /* 0x000fc800000000ff */
[----:B------:R-:W-:-:S04]  /*0260*/  FFMA R6, -R7, R2, R0 ;  /* 0x0000000207067223 */ /* 0x000fc80000000100 */
[----:B------:R-:W-:Y:S01]  /*0270*/  FFMA R10, R3, R6, R2 ;  /* 0x00000006030a7223 */ /* 0x000fe20000000002 */
[----:B-1----:R-:W-:Y:S06]  /*0280*/  @!P0 BRA `(.L_x_3) ;  /* 0x0000000000108947 */ /* 0x002fec0003800000 */
[----:B------:R-:W-:Y:S01]  /*0290*/  IMAD.MOV.U32 R2, RZ, RZ, R0 ;  /* 0x000000ffff027224 */ /* 0x000fe200078e0000 */
[----:B------:R-:W-:Y:S01]  /*02a0*/  MOV R6, 0x2d0 ;  /* 0x000002d000067802 */ /* 0x000fe20000000f00 */
[----:B------:R-:W-:-:S07]  /*02b0*/  IMAD.MOV.U32 R3, RZ, RZ, R7 ;  /* 0x000000ffff037224 */ /* 0x000fce00078e0007 */
[----:B------:R-:W-:Y:S05]  /*02c0*/  CALL.REL.NOINC `($__internal_0_$__cuda_sm3x_div_rn_noftz_f32_slowpath) ;  /* 0x0000000000347944 */ /* 0x000fea0003c00000 */
.L_x_3:
[----:B------:R-:W-:Y:S05]  /*02d0*/  BSYNC.RECONVERGENT B0 ;  /* 0x0000000000007941 */ /* 0x000fea0003800200 */
.L_x_2:
[----:B------:R-:W0:Y:S01]  /*02e0*/  F2F.F64.F32 R2, R5 ;  /* 0x0000000500027310 */ /* 0x000e220000201800 */
[----:B------:R-:W1:Y:S07]  /*02f0*/  LDC.64 R8, c[0x0][0x388] ;  /* 0x0000e200ff087b82 */ /* 0x000e6e0000000a00 */
[----:B------:R-:W2:Y:S01]  /*0300*/  F2F.F64.F32 R6, R10 ;  /* 0x0000000a00067310 */ /* 0x000ea20000201800 */
[----:B0-----:R-:W-:Y:S02]  /*0310*/  DMUL R2, R2, 255 ;  /* 0x406fe00002027828 */ /* 0x001fe40000000000 */
[----:B--2---:R-:W-:-:S08]  /*0320*/  DMUL R6, R6, 255 ;  /* 0x406fe00006067828 */ /* 0x004fd00000000000 */
[----:B------:R-:W0:Y:S01]  /*0330*/  F2I.F64.FLOOR R3, R2 ;  /* 0x0000000200037311 */ /* 0x000e220000305100 */
[----:B-1----:R-:W-:-:S05]  /*0340*/  IMAD.WIDE R8, R4, 0xc, R8 ;  /* 0x0000000c04087825 */ /* 0x002fca00078e0208 */
[----:B------:R-:W-:Y:S02]  /*0350*/  STG.E desc[UR4][R8.64+0x8], RZ ;  /* 0x000008ff08007986 */ /* 0x000fe4000c101904 */
[----:B------:R-:W1:Y:S02]  /*0360*/  F2I.F64.FLOOR R7, R6 ;  /* 0x0000000600077311 */ /* 0x000e640000305100 */
[----:B0-----:R-:W-:Y:S04]  /*0370*/  STG.E desc[UR4][R8.64], R3 ;  /* 0x0000000308007986 */ /* 0x001fe8000c101904 */
[----:B-1----:R-:W-:Y:S01]  /*0380*/  STG.E desc[UR4][R8.64+0x4], R7 ;  /* 0x0000040708007986 */ /* 0x002fe2000c101904 */
[----:B------:R-:W-:Y:S05]  /*0390*/  EXIT ;  /* 0x000000000000794d */ /* 0x000fea0003800000 */
        .weak           $__internal_0_$__cuda_sm3x_div_rn_noftz_f32_slowpath
        .type           $__internal_0_$__cuda_sm3x_div_rn_noftz_f32_slowpath,@function
        .size           $__internal_0_$__cuda_sm3x_div_rn_noftz_f32_slowpath,(.L_x_16 - $__internal_0_$__cuda_sm3x_div_rn_noftz_f32_slowpath)
$__internal_0_$__cuda_sm3x_div_rn_noftz_f32_slowpath:
[----:B------:R-:W-:Y:S01]  /*03a0*/  SHF.R.U32.HI R9, RZ, 0x17, R3 ;  /* 0x00000017ff097819 */ /* 0x000fe20000011603 */
[----:B------:R-:W-:Y:S01]  /*03b0*/  BSSY.RECONVERGENT B1, `(.L_x_4) ;  /* 0x0000062000017945 */ /* 0x000fe20003800200 */
[----:B------:R-:W-:Y:S02]  /*03c0*/  SHF.R.U32.HI R8, RZ, 0x17, R2 ;  /* 0x00000017ff087819 */ /* 0x000fe40000011602 */
[----:B------:R-:W-:Y:S02]  /*03d0*/  LOP3.LUT R14, R9, 0xff, RZ, 0xc0, !PT ;  /* 0x000000ff090e7812 */ /* 0x000fe400078ec0ff */
[----:B------:R-:W-:-:S03]  /*03e0*/  LOP3.LUT R12, R8, 0xff, RZ, 0xc0, !PT ;  /* 0x000000ff080c7812 */ /* 0x000fc600078ec0ff */
[----:B------:R-:W-:Y:S02]  /*03f0*/  VIADD R10, R14, 0xffffffff ;  /* 0xffffffff0e0a7836 */ /* 0x000fe40000000000 */
[----:B------:R-:W-:-:S03]  /*0400*/  VIADD R9, R12, 0xffffffff ;  /* 0xffffffff0c097836 */ /* 0x000fc60000000000 */
[----:B------:R-:W-:-:S04]  /*0410*/  ISETP.GT.U32.AND P0, PT, R10, 0xfd, PT ;  /* 0x000000fd0a00780c */ /* 0x000fc80003f04070 */
[----:B------:R-:W-:-:S13]  /*0420*/  ISETP.GT.U32.OR P0, PT, R9, 0xfd, P0 ;  /* 0x000000fd0900780c */ /* 0x000fda0000704470 */
[----:B------:R-:W-:Y:S01]  /*0430*/  @!P0 IMAD.MOV.U32 R8, RZ, RZ, RZ ;  /* 0x000000ffff088224 */ /* 0x000fe200078e00ff */
[----:B------:R-:W-:Y:S06]  /*0440*/  @!P0 BRA `(.L_x_5) ;  /* 0x00000000005c8947 */ /* 0x000fec0003800000 */
[----:B------:R-:W-:Y:S02]  /*0450*/  FSETP.GTU.FTZ.AND P0, PT, |R2|, +INF , PT ;  /* 0x7f8000000200780b */ /* 0x000fe40003f1c200 */
[----:B------:R-:W-:-:S04]  /*0460*/  FSETP.GTU.FTZ.AND P1, PT, |R3|, +INF , PT ;  /* 0x7f8000000300780b */ /* 0x000fc80003f3c200 */
[----:B------:R-:W-:-:S13]  /*0470*/  PLOP3.LUT P0, PT, P0, P1, PT, 0xf8, 0x8f ;  /* 0x00000000008f781c */ /* 0x000fda0000703f70 */
[----:B------:R-:W-:Y:S05]  /*0480*/  @P0 BRA `(.L_x_6) ;  /* 0x00000004004c0947 */ /* 0x000fea0003800000 */
[----:B------:R-:W-:-:S13]  /*0490*/  LOP3.LUT P0, RZ, R3, 0x7fffffff, R2, 0xc8, !PT ;  /* 0x7fffffff03ff7812 */ /* 0x000fda000780c802 */
[----:B------:R-:W-:Y:S05]  /*04a0*/  @!P0 BRA `(.L_x_7) ;  /* 0x00000004003c8947 */ /* 0x000fea0003800000 */
[C---:B------:R-:W-:Y:S02]  /*04b0*/  FSETP.NEU.FTZ.AND P2, PT, |R2|.reuse, +INF , PT ;  /* 0x7f8000000200780b */ /* 0x040fe40003f5d200 */
[----:B------:R-:W-:Y:S02]  /*04c0*/  FSETP.NEU.FTZ.AND P1, PT, |R3|, +INF , PT ;  /* 0x7f8000000300780b */ /* 0x000fe40003f3d200 */
[----:B------:R-:W-:-:S11]  /*04d0*/  FSETP.NEU.FTZ.AND P0, PT, |R2|, +INF , PT ;  /* 0x7f8000000200780b */ /* 0x000fd60003f1d200 */
[----:B------:R-:W-:Y:S05]  /*04e0*/  @!P1 BRA !P2, `(.L_x_7) ;  /* 0x00000004002c9947 */ /* 0x000fea0005000000 */
[----:B------:R-:W-:-:S04]  /*04f0*/  LOP3.LUT P2, RZ, R2, 0x7fffffff, RZ, 0xc0, !PT ;  /* 0x7fffffff02ff7812 */ /* 0x000fc8000784c0ff */
[----:B------:R-:W-:-:S13]  /*0500*/  PLOP3.LUT P1, PT, P1, P2, PT, 0x2f, 0xf2 ;  /* 0x0000000000f2781c */ /* 0x000fda0000f24577 */
[----:B------:R-:W-:Y:S05]  /*0510*/  @P1 BRA `(.L_x_8) ;  /* 0x0000000400181947 */ /* 0x000fea0003800000 */
[----:B------:R-:W-:-:S04]  /*0520*/  LOP3.LUT P1, RZ, R3, 0x7fffffff, RZ, 0xc0, !PT ;  /* 0x7fffffff03ff7812 */ /* 0x000fc8000782c0ff */
[----:B------:R-:W-:-:S13]  /*0530*/  PLOP3.LUT P0, PT, P0, P1, PT, 0x2f, 0xf2 ;  /* 0x0000000000f2781c */ /* 0x000fda0000702577 */
[----:B------:R-:W-:Y:S05]  /*0540*/  @P0 BRA `(.L_x_9) ;  /* 0x0000000400000947 */ /* 0x000fea0003800000 */
[----:B------:R-:W-:Y:S02]  /*0550*/  ISETP.GE.AND P0, PT, R9, RZ, PT ;  /* 0x000000ff0900720c */ /* 0x000fe40003f06270 */
[----:B------:R-:W-:-:S11]  /*0560*/  ISETP.GE.AND P1, PT, R10, RZ, PT ;  /* 0x000000ff0a00720c */ /* 0x000fd60003f26270 */
[----:B------:R-:W-:Y:S02]  /*0570*/  @P0 IMAD.MOV.U32 R8, RZ, RZ, RZ ;  /* 0x000000ffff080224 */ /* 0x000fe400078e00ff */
[----:B------:R-:W-:Y:S01]  /*0580*/  @!P0 FFMA R2, R2, 1.84467440737095516160e+19, RZ ;  /* 0x5f80000002028823 */ /* 0x000fe200000000ff */
[----:B------:R-:W-:Y:S02]  /*0590*/  @!P0 IMAD.MOV.U32 R8, RZ, RZ, -0x40 ;  /* 0xffffffc0ff088424 */ /* 0x000fe400078e00ff */
[----:B------:R-:W-:Y:S02]  /*05a0*/  @!P1 FFMA R3, R3, 1.84467440737095516160e+19, RZ ;  /* 0x5f80000003039823 */ /* 0x000fe400000000ff */
[----:B------:R-:W-:-:S07]  /*05b0*/  @!P1 VIADD R8, R8, 0x40 ;  /* 0x0000004008089836 */ /* 0x000fce0000000000 */
.L_x_5:
[----:B------:R-:W-:Y:S01]  /*05c0*/  LEA R10, R14, 0xc0800000, 0x17 ;  /* 0xc08000000e0a7811 */ /* 0x000fe200078eb8ff */
[----:B------:R-:W-:Y:S04]  /*05d0*/  BSSY.RECONVERGENT B2, `(.L_x_10) ;  /* 0x0000036000027945 */ /* 0x000fe80003800200 */
[----:B------:R-:W-:Y:S02]  /*05e0*/  IMAD.IADD R10, R3, 0x1, -R10 ;  /* 0x00000001030a7824 */ /* 0x000fe400078e0a0a */
[----:B------:R-:W-:Y:S02]  /*05f0*/  VIADD R3, R12, 0xffffff81 ;  /* 0xffffff810c037836 */ /* 0x000fe40000000000 */
[----:B------:R-:W0:Y:S01]  /*0600*/  MUFU.RCP R9, R10 ;  /* 0x0000000a00097308 */ /* 0x000e220000001000 */
[----:B------:R-:W-:Y:S01]  /*0610*/  FADD.FTZ R11, -R10, -RZ ;  /* 0x800000ff0a0b7221 */ /* 0x000fe20000010100 */
[----:B------:R-:W-:-:S03]  /*0620*/  IMAD R2, R3, -0x800000, R2 ;  /* 0xff80000003027824 */ /* 0x000fc600078e0202 */
[----:B0-----:R-:W-:-:S04]  /*0630*/  FFMA R12, R9, R11, 1 ;  /* 0x3f800000090c7423 */ /* 0x001fc8000000000b */
[----:B------:R-:W-:-:S04]  /*0640*/  FFMA R16, R9, R12, R9 ;  /* 0x0000000c09107223 */ /* 0x000fc80000000009 */
[----:B------:R-:W-:-:S04]  /*0650*/  FFMA R9, R2, R16, RZ ;  /* 0x0000001002097223 */ /* 0x000fc800000000ff */
[----:B------:R-:W-:-:S04]  /*0660*/  FFMA R12, R11, R9, R2 ;  /* 0x000000090b0c7223 */ /* 0x000fc80000000002 */
[----:B------:R-:W-:Y:S01]  /*0670*/  FFMA R13, R16, R12, R9 ;  /* 0x0000000c100d7223 */ /* 0x000fe20000000009 */
[----:B------:R-:W-:-:S03]  /*0680*/  IADD3 R9, PT, PT, R3, 0x7f, -R14 ;  /* 0x0000007f03097810 */ /* 0x000fc60007ffe80e */
[----:B------:R-:W-:Y:S02]  /*0690*/  FFMA R12, R11, R13, R2 ;  /* 0x0000000d0b0c7223 */ /* 0x000fe40000000002 */
[----:B------:R-:W-:Y:S02]  /*06a0*/  IMAD.IADD R9, R9, 0x1, R8 ;  /* 0x0000000109097824 */ /* 0x000fe400078e0208 */
[----:B------:R-:W-:-:S05]  /*06b0*/  FFMA R2, R16, R12, R13 ;  /* 0x0000000c10027223 */ /* 0x000fca000000000d */
[----:B------:R-:W-:-:S04]  /*06c0*/  SHF.R.U32.HI R3, RZ, 0x17, R2 ;  /* 0x00000017ff037819 */ /* 0x000fc80000011602 */
[----:B------:R-:W-:-:S05]  /*06d0*/  LOP3.LUT R3, R3, 0xff, RZ, 0xc0, !PT ;  /* 0x000000ff03037812 */ /* 0x000fca00078ec0ff */
[----:B------:R-:W-:-:S04]  /*06e0*/  IMAD.IADD R11, R3, 0x1, R9 ;  /* 0x00000001030b7824 */ /* 0x000fc800078e0209 */
[----:B------:R-:W-:-:S05]  /*06f0*/  VIADD R3, R11, 0xffffffff ;  /* 0xffffffff0b037836 */ /* 0x000fca0000000000 */
[----:B------:R-:W-:-:S13]  /*0700*/  ISETP.GE.U32.AND P0, PT, R3, 0xfe, PT ;  /* 0x000000fe0300780c */ /* 0x000fda0003f06070 */
[----:B------:R-:W-:Y:S05]  /*0710*/  @!P0 BRA `(.L_x_11) ;  /* 0x0000000000808947 */ /* 0x000fea0003800000 */
[----:B------:R-:W-:-:S13]  /*0720*/  ISETP.GT.AND P0, PT, R11, 0xfe, PT ;  /* 0x000000fe0b00780c */ /* 0x000fda0003f04270 */
[----:B------:R-:W-:Y:S05]  /*0730*/  @P0 BRA `(.L_x_12) ;  /* 0x00000000006c0947 */ /* 0x000fea0003800000 */
[----:B------:R-:W-:-:S13]  /*0740*/  ISETP.GE.AND P0, PT, R11, 0x1, PT ;  /* 0x000000010b00780c */ /* 0x000fda0003f06270 */
[----:B------:R-:W-:Y:S05]  /*0750*/  @P0 BRA `(.L_x_13) ;  /* 0x0000000000740947 */ /* 0x000fea0003800000 */
[----:B------:R-:W-:Y:S02]  /*0760*/  ISETP.GE.AND P0, PT, R11, -0x18, PT ;  /* 0xffffffe80b00780c */ /* 0x000fe40003f06270 */
[----:B------:R-:W-:-:S11]  /*0770*/  LOP3.LUT R2, R2, 0x80000000, RZ, 0xc0, !PT ;  /* 0x8000000002027812 */ /* 0x000fd600078ec0ff */
[----:B------:R-:W-:Y:S05]  /*0780*/  @!P0 BRA `(.L_x_13) ;  /* 0x0000000000688947 */ /* 0x000fea0003800000 */
[CCC-:B------:R-:W-:Y:S01]  /*0790*/  FFMA.RZ R3, R16.reuse, R12.reuse, R13.reuse ;  /* 0x0000000c10037223 */ /* 0x1c0fe2000000c00d */
[C---:B------:R-:W-:Y:S02]  /*07a0*/  VIADD R10, R11.reuse, 0x20 ;  /* 0x000000200b0a7836 */ /* 0x040fe40000000000 */
[CCC-:B------:R-:W-:Y:S01]  /*07b0*/  FFMA.RM R8, R16.reuse, R12.reuse, R13.reuse ;  /* 0x0000000c10087223 */ /* 0x1c0fe2000000400d */
[----:B------:R-:W-:Y:S02]  /*07c0*/  ISETP.NE.AND P2, PT, R11, RZ, PT ;  /* 0x000000ff0b00720c */ /* 0x000fe40003f45270 */
[----:B------:R-:W-:Y:S01]  /*07d0*/  LOP3.LUT R9, R3, 0x7fffff, RZ, 0xc0, !PT ;  /* 0x007fffff03097812 */ /* 0x000fe200078ec0ff */
[----:B------:R-:W-:Y:S01]  /*07e0*/  FFMA.RP R3, R16, R12, R13 ;  /* 0x0000000c10037223 */ /* 0x000fe2000000800d */
[----:B------:R-:W-:Y:S01]  /*07f0*/  ISETP.NE.AND P1, PT, R11, RZ, PT ;  /* 0x000000ff0b00720c */ /* 0x000fe20003f25270 */
[----:B------:R-:W-:Y:S01]  /*0800*/  IMAD.MOV R11, RZ, RZ, -R11 ;  /* 0x000000ffff0b7224 */ /* 0x000fe200078e0a0b */
[----:B------:R-:W-:-:S02]  /*0810*/  LOP3.LUT R9, R9, 0x800000, RZ, 0xfc, !PT ;  /* 0x0080000009097812 */ /* 0x000fc400078efcff */
[----:B------:R-:W-:Y:S02]  /*0820*/  FSETP.NEU.FTZ.AND P0, PT, R3, R8, PT ;  /* 0x000000080300720b */ /* 0x000fe40003f1d000 */
[----:B------:R-:W-:Y:S02]  /*0830*/  SHF.L.U32 R10, R9, R10, RZ ;  /* 0x0000000a090a7219 */ /* 0x000fe400000006ff */
[----:B------:R-:W-:Y:S02]  /*0840*/  SEL R8, R11, RZ, P2 ;  /* 0x000000ff0b087207 */ /* 0x000fe40001000000 */
[----:B------:R-:W-:Y:S02]  /*0850*/  ISETP.NE.AND P1, PT, R10, RZ, P1 ;  /* 0x000000ff0a00720c */ /* 0x000fe40000f25270 */
[----:B------:R-:W-:Y:S02]  /*0860*/  SHF.R.U32.HI R8, RZ, R8, R9 ;  /* 0x00000008ff087219 */ /* 0x000fe40000011609 */
[----:B------:R-:W-:-:S02]  /*0870*/  PLOP3.LUT P0, PT, P0, P1, PT, 0xf8, 0x8f ;  /* 0x00000000008f781c */ /* 0x000fc40000703f70 */
[----:B------:R-:W-:Y:S02]  /*0880*/  SHF.R.U32.HI R10, RZ, 0x1, R8 ;  /* 0x00000001ff0a7819 */ /* 0x000fe40000011608 */
[----:B------:R-:W-:-:S04]  /*0890*/  SEL R3, RZ, 0x1, !P0 ;  /* 0x00000001ff037807 */ /* 0x000fc80004000000 */
[----:B------:R-:W-:-:S04]  /*08a0*/  LOP3.LUT R3, R3, 0x1, R10, 0xf8, !PT ;  /* 0x0000000103037812 */ /* 0x000fc800078ef80a */
[----:B------:R-:W-:-:S05]  /*08b0*/  LOP3.LUT R3, R3, R8, RZ, 0xc0, !PT ;  /* 0x0000000803037212 */ /* 0x000fca00078ec0ff */
[----:B------:R-:W-:-:S05]  /*08c0*/  IMAD.IADD R3, R10, 0x1, R3 ;  /* 0x000000010a037824 */ /* 0x000fca00078e0203 */
[----:B------:R-:W-:Y:S01]  /*08d0*/  LOP3.LUT R2, R3, R2, RZ, 0xfc, !PT ;  /* 0x0000000203027212 */ /* 0x000fe200078efcff */
[----:B------:R-:W-:Y:S06]  /*08e0*/  BRA `(.L_x_13) ;  /* 0x0000000000107947 */ /* 0x000fec0003800000 */
.L_x_12:
[----:B------:R-:W-:-:S04]  /*08f0*/  LOP3.LUT R2, R2, 0x80000000, RZ, 0xc0, !PT ;  /* 0x8000000002027812 */ /* 0x000fc800078ec0ff */
[----:B------:R-:W-:Y:S01]  /*0900*/  LOP3.LUT R2, R2, 0x7f800000, RZ, 0xfc, !PT ;  /* 0x7f80000002027812 */ /* 0x000fe200078efcff */
[----:B------:R-:W-:Y:S06]  /*0910*/  BRA `(.L_x_13) ;  /* 0x0000000000047947 */ /* 0x000fec0003800000 */
.L_x_11:
[----:B------:R-:W-:-:S07]  /*0920*/  IMAD R2, R9, 0x800000, R2 ;  /* 0x0080000009027824 */ /* 0x000fce00078e0202 */
.L_x_13:
[----:B------:R-:W-:Y:S05]  /*0930*/  BSYNC.RECONVERGENT B2 ;  /* 0x0000000000027941 */ /* 0x000fea0003800200 */
.L_x_10:
[----:B------:R-:W-:Y:S05]  /*0940*/  BRA `(.L_x_14) ;  /* 0x0000000000207947 */ /* 0x000fea0003800000 */
.L_x_9:
[----:B------:R-:W-:-:S04]  /*0950*/  LOP3.LUT R2, R3, 0x80000000, R2, 0x48, !PT ;  /* 0x8000000003027812 */ /* 0x000fc800078e4802 */
[----:B------:R-:W-:Y:S01]  /*0960*/  LOP3.LUT R2, R2, 0x7f800000, RZ, 0xfc, !PT ;  /* 0x7f80000002027812 */ /* 0x000fe200078efcff */
[----:B------:R-:W-:Y:S06]  /*0970*/  BRA `(.L_x_14) ;  /* 0x0000000000147947 */ /* 0x000fec0003800000 */
.L_x_8:
[----:B------:R-:W-:Y:S01]  /*0980*/  LOP3.LUT R2, R3, 0x80000000, R2, 0x48, !PT ;  /* 0x8000000003027812 */ /* 0x000fe200078e4802 */
[----:B------:R-:W-:Y:S06]  /*0990*/  BRA `(.L_x_14) ;  /* 0x00000000000c7947 */ /* 0x000fec0003800000 */
.L_x_7:
[----:B------:R-:W0:Y:S01]  /*09a0*/  MUFU.RSQ R2, -QNAN ;  /* 0xffc0000000027908 */ /* 0x000e220000001400 */
[----:B------:R-:W-:Y:S05]  /*09b0*/  BRA `(.L_x_14) ;  /* 0x0000000000047947 */ /* 0x000fea0003800000 */
.L_x_6:
[----:B------:R-:W-:-:S07]  /*09c0*/  FADD.FTZ R2, R2, R3 ;  /* 0x0000000302027221 */ /* 0x000fce0000010000 */
.L_x_14:
[----:B------:R-:W-:Y:S05]  /*09d0*/  BSYNC.RECONVERGENT B1 ;  /* 0x0000000000017941 */ /* 0x000fea0003800200 */
.L_x_4:
[----:B0-----:R-:W-:Y:S02]  /*09e0*/  IMAD.MOV.U32 R10, RZ, RZ, R2 ;  /* 0x000000ffff0a7224 */ /* 0x001fe400078e0002 */
[----:B------:R-:W-:Y:S02]  /*09f0*/  IMAD.MOV.U32 R2, RZ, RZ, R6 ;  /* 0x000000ffff027224 */ /* 0x000fe400078e0006 */
[----:B------:R-:W-:-:S04]  /*0a00*/  IMAD.MOV.U32 R3, RZ, RZ, 0x0 ;  /* 0x00000000ff037424 */ /* 0x000fc800078e00ff */
[----:B------:R-:W-:Y:S05]  /*0a10*/  RET.REL.NODEC R2 `(_Z15calculate_pixelP5ivec2P6icoloriiii) ;  /* 0xfffffff402787950 */ /* 0x000fea0003c3ffff */
.L_x_15:
[----:B------:R-:W-:-:S00]  /*0a20*/  BRA `(.L_x_15) ;  /* 0xfffffffc00fc7947 */ /* 0x000fc0000383ffff */
[----:B------:R-:W-:-:S00]  /*0a30*/  NOP ;  /* 0x0000000000007918 */ /* 0x000fc00000000000 */
        /* <DEDUP_REMOVED lines=12> */
.L_x_16:


//--------------------- .nv.global.init           --------------------------
	.section	.nv.global.init,"aw",@progbits
	.align	4
.nv.global.init:
	.type		mrg32k3aM1SubSeq,@object
	.size		mrg32k3aM1SubSeq,(mrg32k3aM2SubSeq - mrg32k3aM1SubSeq)
mrg32k3aM1SubSeq:
        /*0000*/ 	.byte	0x0b, 0xcc, 0xee, 0x04, 0x73, 0x29, 0x8b, 0x6f, 0xf6, 0x53, 0x03, 0xf6, 0x23, 0xf6, 0xea, 0xda
        /* <DEDUP_REMOVED lines=125> */
	.type		mrg32k3aM2SubSeq,@object
	.size		mrg32k3aM2SubSeq,(mrg32k3aM1 - mrg32k3aM2SubSeq)
mrg32k3aM2SubSeq:
        /* <DEDUP_REMOVED lines=126> */
	.type		mrg32k3aM1,@object
	.size		mrg32k3aM1,(mrg32k3aM1Seq - mrg32k3aM1)
mrg32k3aM1:
        /* <DEDUP_REMOVED lines=144> */
	.type		mrg32k3aM1Seq,@object
	.size		mrg32k3aM1Seq,(mrg32k3aM2 - mrg32k3aM1Seq)
mrg32k3aM1Seq:
        /* <DEDUP_REMOVED lines=144> */
	.type		mrg32k3aM2,@object
	.size		mrg32k3aM2,(mrg32k3aM2Seq - mrg32k3aM2)
mrg32k3aM2:
        /* <DEDUP_REMOVED lines=144> */
	.type		mrg32k3aM2Seq,@object
	.size		mrg32k3aM2Seq,(precalc_xorwow_matrix - mrg32k3aM2Seq)
mrg32k3aM2Seq:
        /* <DEDUP_REMOVED lines=144> */
	.type		precalc_xorwow_matrix,@object
	.size		precalc_xorwow_matrix,(precalc_xorwow_offset_matrix - precalc_xorwow_matrix)
precalc_xorwow_matrix:
        /* <DEDUP_REMOVED lines=6400> */
	.type		precalc_xorwow_offset_matrix,@object
	.size		precalc_xorwow_offset_matrix,(.L_1 - precalc_xorwow_offset_matrix)
precalc_xorwow_offset_matrix:
        /* <DEDUP_REMOVED lines=6400> */
.L_1:


//--------------------- .nv.shared.reserved.0     --------------------------
	.section	.nv.shared.reserved.0,"aw",@nobits
	.weak		__nv_reservedSMEM_offset_0_alias
	.size		__nv_reservedSMEM_offset_0_alias, 0, 64
	.other		__nv_reservedSMEM_offset_0_alias,@"STO_CUDA_RESERVED_SHARED STV_DEFAULT"
__nv_reservedSMEM_offset_0_alias:
	.zero		0
	.zero		64


//--------------------- .nv.constant0._Z15calculate_pixelP5ivec2P6icoloriiii --------------------------
	.section	.nv.constant0._Z15calculate_pixelP5ivec2P6icoloriiii,"a",@progbits
	.sectionflags	@""
	.align	4
.nv.constant0._Z15calculate_pixelP5ivec2P6icoloriiii:
	.zero		928


//--------------------- SYMBOLS --------------------------

	.type		.nv.reservedSmem.offset0,@object
	.size		.nv.reservedSmem.offset0,0x4
